//
// Generated by NVIDIA NVVM Compiler
//
// Compiler Build ID: CL-36424714
// Cuda compilation tools, release 13.0, V13.0.88
// Based on NVVM 20.0.0
//

.version 9.0
.target sm_100
.address_size 64

	// .globl	conv2D
.const .align 4 .b8 mask[4096];
// _ZZ6conv2DE4TILE has been demoted

.visible .entry conv2D(
	.param .u64 .ptr .align 1 conv2D_param_0,
	.param .u64 .ptr .align 1 conv2D_param_1,
	.param .u32 conv2D_param_2,
	.param .u32 conv2D_param_3,
	.param .u32 conv2D_param_4,
	.param .u32 conv2D_param_5
)
{
	.reg .pred 	%p<19>;
	.reg .b16 	%rs<18>;
	.reg .b32 	%r<79>;
	.reg .b32 	%f<51>;
	.reg .b64 	%rd<35>;
	.reg .b64 	%fd<53>;
	// demoted variable
	.shared .align 2 .b8 _ZZ6conv2DE4TILE[2048];
	ld.param.u64 	%rd4, [conv2D_param_0];
	ld.param.u64 	%rd5, [conv2D_param_1];
	ld.param.u32 	%r29, [conv2D_param_2];
	ld.param.u32 	%r30, [conv2D_param_3];
	ld.param.u32 	%r31, [conv2D_param_4];
	ld.param.u32 	%r32, [conv2D_param_5];
	mov.u32 	%r1, %tid.x;
	mov.u32 	%r33, %ctaid.x;
	mad.lo.s32 	%r2, %r32, %r33, %r1;
	mov.u32 	%r3, %tid.y;
	mov.u32 	%r34, %ctaid.y;
	mad.lo.s32 	%r4, %r32, %r34, %r3;
	shr.u32 	%r35, %r31, 31;
	add.s32 	%r36, %r31, %r35;
	shr.s32 	%r37, %r36, 1;
	sub.s32 	%r5, %r2, %r37;
	sub.s32 	%r6, %r4, %r37;
	setp.ge.s32 	%p1, %r6, %r30;
	or.b32  	%r38, %r5, %r6;
	setp.lt.s32 	%p2, %r38, 0;
	setp.ge.s32 	%p3, %r5, %r29;
	or.pred  	%p4, %p1, %p3;
	or.pred  	%p5, %p4, %p2;
	@%p5 bra 	$L__BB0_2;
	cvta.to.global.u64 	%rd6, %rd4;
	mad.lo.s32 	%r44, %r6, %r29, %r5;
	mul.wide.s32 	%rd7, %r44, 2;
	add.s64 	%rd8, %rd6, %rd7;
	ld.global.u16 	%rs2, [%rd8];
	shl.b32 	%r45, %r3, 6;
	mov.u32 	%r46, _ZZ6conv2DE4TILE;
	add.s32 	%r47, %r46, %r45;
	shl.b32 	%r48, %r1, 1;
	add.s32 	%r49, %r47, %r48;
	st.shared.u16 	[%r49], %rs2;
	bra.uni 	$L__BB0_3;
$L__BB0_2:
	shl.b32 	%r39, %r3, 6;
	mov.u32 	%r40, _ZZ6conv2DE4TILE;
	add.s32 	%r41, %r40, %r39;
	shl.b32 	%r42, %r1, 1;
	add.s32 	%r43, %r41, %r42;
	mov.b16 	%rs1, 0;
	st.shared.u16 	[%r43], %rs1;
$L__BB0_3:
	bar.sync 	0;
	max.u32 	%r50, %r3, %r1;
	setp.ge.u32 	%p6, %r50, %r32;
	@%p6 bra 	$L__BB0_21;
	setp.lt.s32 	%p7, %r31, 1;
	mov.f32 	%f50, 0f00000000;
	@%p7 bra 	$L__BB0_19;
	and.b32  	%r7, %r31, 7;
	add.s32 	%r8, %r7, -1;
	and.b32  	%r9, %r31, 3;
	and.b32  	%r10, %r31, 2147483640;
	and.b32  	%r11, %r31, 1;
	neg.s32 	%r12, %r10;
	shl.b32 	%r52, %r1, 1;
	mov.u32 	%r53, _ZZ6conv2DE4TILE;
	add.s32 	%r54, %r52, %r53;
	add.s32 	%r13, %r54, 8;
	mov.f64 	%fd52, 0d0000000000000000;
	mov.b32 	%r73, 0;
	mov.u64 	%rd29, mask;
$L__BB0_6:
	setp.lt.u32 	%p8, %r31, 8;
	mul.lo.s32 	%r15, %r73, %r31;
	add.s32 	%r16, %r73, %r3;
	mov.b32 	%r77, 0;
	@%p8 bra 	$L__BB0_9;
	mul.wide.u32 	%rd9, %r15, 4;
	add.s64 	%rd11, %rd29, %rd9;
	add.s64 	%rd34, %rd11, 16;
	shl.b32 	%r56, %r16, 6;
	add.s32 	%r74, %r13, %r56;
	mov.u32 	%r75, %r12;
$L__BB0_8:
	.pragma "nounroll";
	ld.const.f32 	%f4, [%rd34+-16];
	ld.shared.u16 	%rs3, [%r74+-8];
	cvt.rn.f32.s16 	%f5, %rs3;
	mul.f32 	%f6, %f4, %f5;
	cvt.f64.f32 	%fd16, %f6;
	add.f64 	%fd17, %fd52, %fd16;
	ld.const.f32 	%f7, [%rd34+-12];
	ld.shared.u16 	%rs4, [%r74+-6];
	cvt.rn.f32.s16 	%f8, %rs4;
	mul.f32 	%f9, %f7, %f8;
	cvt.f64.f32 	%fd18, %f9;
	add.f64 	%fd19, %fd17, %fd18;
	ld.const.f32 	%f10, [%rd34+-8];
	ld.shared.u16 	%rs5, [%r74+-4];
	cvt.rn.f32.s16 	%f11, %rs5;
	mul.f32 	%f12, %f10, %f11;
	cvt.f64.f32 	%fd20, %f12;
	add.f64 	%fd21, %fd19, %fd20;
	ld.const.f32 	%f13, [%rd34+-4];
	ld.shared.u16 	%rs6, [%r74+-2];
	cvt.rn.f32.s16 	%f14, %rs6;
	mul.f32 	%f15, %f13, %f14;
	cvt.f64.f32 	%fd22, %f15;
	add.f64 	%fd23, %fd21, %fd22;
	ld.const.f32 	%f16, [%rd34];
	ld.shared.u16 	%rs7, [%r74];
	cvt.rn.f32.s16 	%f17, %rs7;
	mul.f32 	%f18, %f16, %f17;
	cvt.f64.f32 	%fd24, %f18;
	add.f64 	%fd25, %fd23, %fd24;
	ld.const.f32 	%f19, [%rd34+4];
	ld.shared.u16 	%rs8, [%r74+2];
	cvt.rn.f32.s16 	%f20, %rs8;
	mul.f32 	%f21, %f19, %f20;
	cvt.f64.f32 	%fd26, %f21;
	add.f64 	%fd27, %fd25, %fd26;
	ld.const.f32 	%f22, [%rd34+8];
	ld.shared.u16 	%rs9, [%r74+4];
	cvt.rn.f32.s16 	%f23, %rs9;
	mul.f32 	%f24, %f22, %f23;
	cvt.f64.f32 	%fd28, %f24;
	add.f64 	%fd29, %fd27, %fd28;
	ld.const.f32 	%f25, [%rd34+12];
	ld.shared.u16 	%rs10, [%r74+6];
	cvt.rn.f32.s16 	%f26, %rs10;
	mul.f32 	%f27, %f25, %f26;
	cvt.f64.f32 	%fd30, %f27;
	add.f64 	%fd52, %fd29, %fd30;
	add.s32 	%r75, %r75, 8;
	add.s64 	%rd34, %rd34, 32;
	add.s32 	%r74, %r74, 16;
	setp.ne.s32 	%p9, %r75, 0;
	mov.u32 	%r77, %r10;
	@%p9 bra 	$L__BB0_8;
$L__BB0_9:
	setp.eq.s32 	%p10, %r7, 0;
	@%p10 bra 	$L__BB0_17;
	shl.b32 	%r57, %r16, 6;
	add.s32 	%r23, %r53, %r57;
	setp.lt.u32 	%p11, %r8, 3;
	@%p11 bra 	$L__BB0_12;
	add.s32 	%r59, %r77, %r15;
	mul.wide.u32 	%rd12, %r59, 4;
	add.s64 	%rd14, %rd29, %rd12;
	ld.const.f32 	%f28, [%rd14];
	add.s32 	%r60, %r77, %r1;
	shl.b32 	%r61, %r60, 1;
	add.s32 	%r62, %r23, %r61;
	ld.shared.u16 	%rs11, [%r62];
	cvt.rn.f32.s16 	%f29, %rs11;
	mul.f32 	%f30, %f28, %f29;
	cvt.f64.f32 	%fd32, %f30;
	add.f64 	%fd33, %fd52, %fd32;
	cvt.u64.u32 	%rd15, %r15;
	cvt.u64.u32 	%rd16, %r77;
	add.s64 	%rd17, %rd16, %rd15;
	shl.b64 	%rd18, %rd17, 2;
	add.s64 	%rd19, %rd29, %rd18;
	ld.const.f32 	%f31, [%rd19+4];
	ld.shared.u16 	%rs12, [%r62+2];
	cvt.rn.f32.s16 	%f32, %rs12;
	mul.f32 	%f33, %f31, %f32;
	cvt.f64.f32 	%fd34, %f33;
	add.f64 	%fd35, %fd33, %fd34;
	ld.const.f32 	%f34, [%rd19+8];
	ld.shared.u16 	%rs13, [%r62+4];
	cvt.rn.f32.s16 	%f35, %rs13;
	mul.f32 	%f36, %f34, %f35;
	cvt.f64.f32 	%fd36, %f36;
	add.f64 	%fd37, %fd35, %fd36;
	ld.const.f32 	%f37, [%rd19+12];
	ld.shared.u16 	%rs14, [%r62+6];
	cvt.rn.f32.s16 	%f38, %rs14;
	mul.f32 	%f39, %f37, %f38;
	cvt.f64.f32 	%fd38, %f39;
	add.f64 	%fd52, %fd37, %fd38;
	add.s32 	%r77, %r77, 4;
$L__BB0_12:
	setp.eq.s32 	%p12, %r9, 0;
	@%p12 bra 	$L__BB0_17;
	setp.eq.s32 	%p13, %r9, 1;
	@%p13 bra 	$L__BB0_15;
	add.s32 	%r63, %r77, %r15;
	mul.wide.u32 	%rd20, %r63, 4;
	add.s64 	%rd22, %rd29, %rd20;
	ld.const.f32 	%f40, [%rd22];
	add.s32 	%r64, %r77, %r1;
	shl.b32 	%r65, %r64, 1;
	add.s32 	%r66, %r23, %r65;
	ld.shared.u16 	%rs15, [%r66];
	cvt.rn.f32.s16 	%f41, %rs15;
	mul.f32 	%f42, %f40, %f41;
	cvt.f64.f32 	%fd40, %f42;
	add.f64 	%fd41, %fd52, %fd40;
	cvt.u64.u32 	%rd23, %r15;
	cvt.u64.u32 	%rd24, %r77;
	add.s64 	%rd25, %rd24, %rd23;
	shl.b64 	%rd26, %rd25, 2;
	add.s64 	%rd27, %rd29, %rd26;
	ld.const.f32 	%f43, [%rd27+4];
	ld.shared.u16 	%rs16, [%r66+2];
	cvt.rn.f32.s16 	%f44, %rs16;
	mul.f32 	%f45, %f43, %f44;
	cvt.f64.f32 	%fd42, %f45;
	add.f64 	%fd52, %fd41, %fd42;
	add.s32 	%r77, %r77, 2;
$L__BB0_15:
	setp.eq.s32 	%p14, %r11, 0;
	@%p14 bra 	$L__BB0_17;
	add.s32 	%r67, %r77, %r15;
	mul.wide.u32 	%rd28, %r67, 4;
	add.s64 	%rd30, %rd29, %rd28;
	ld.const.f32 	%f46, [%rd30];
	add.s32 	%r68, %r77, %r1;
	shl.b32 	%r69, %r68, 1;
	add.s32 	%r70, %r23, %r69;
	ld.shared.u16 	%rs17, [%r70];
	cvt.rn.f32.s16 	%f47, %rs17;
	mul.f32 	%f48, %f46, %f47;
	cvt.f64.f32 	%fd43, %f48;
	add.f64 	%fd52, %fd52, %fd43;
$L__BB0_17:
	add.s32 	%r73, %r73, 1;
	setp.ne.s32 	%p15, %r73, %r31;
	@%p15 bra 	$L__BB0_6;
	cvt.rn.f32.f64 	%f50, %fd52;
$L__BB0_19:
	setp.ge.s32 	%p16, %r4, %r30;
	setp.ge.s32 	%p17, %r2, %r29;
	or.pred  	%p18, %p16, %p17;
	@%p18 bra 	$L__BB0_21;
	cvt.rmi.f32.f32 	%f49, %f50;
	cvt.rzi.s32.f32 	%r71, %f49;
	mad.lo.s32 	%r72, %r4, %r29, %r2;
	cvta.to.global.u64 	%rd31, %rd5;
	mul.wide.s32 	%rd32, %r72, 2;
	add.s64 	%rd33, %rd31, %rd32;
	st.global.u16 	[%rd33], %r71;
$L__BB0_21:
	ret;

}


// ===== COMPILED SASS (sm_100) =====

	.target	sm_100

	.elftype	@"ET_EXEC"


//--------------------- .note.nv.tkinfo           --------------------------
	.section	.note.nv.tkinfo,"",@"SHT_NOTE"
	.sectionflags	@"SHF_NOTE_NV_TKINFO"
	.tkinfo
        /*0018*/ 	.word	0x00000002
        /*0030*/ 	.string	""
        /*0030*/ 	.string	"ptxas"
        /*0030*/ 	.string	"Cuda compilation tools, release 13.0, V13.0.88"
        /*0030*/ 	.string	"Build cuda_13.0.r13.0/compiler.36424714_0"
        /*0030*/ 	.string	"-arch sm_100 -m 64 "



//--------------------- .note.nv.cuinfo           --------------------------
	.section	.note.nv.cuinfo,"",@"SHT_NOTE"
	.sectionflags	@"SHF_NOTE_NV_CUINFO"
        /*0018*/ 	.short	0x0002
        /*001a*/ 	.short	0x0064
        /*001c*/ 	.short	0x0082
	.zero		2


//--------------------- .nv.info                  --------------------------
	.section	.nv.info,"",@"SHT_CUDA_INFO"
	.align	4


	//----- nvinfo : EIATTR_REGCOUNT
	.align		4
        /*0000*/ 	.byte	0x04, 0x2f
        /*0002*/ 	.short	(.L_2 - .L_1)
	.align		4
.L_1:
        /*0004*/ 	.word	index@(conv2D)
        /*0008*/ 	.word	0x0000001f


	//----- nvinfo : EIATTR_FRAME_SIZE
	.align		4
.L_2:
        /*000c*/ 	.byte	0x04, 0x11
        /*000e*/ 	.short	(.L_4 - .L_3)
	.align		4
.L_3:
        /*0010*/ 	.word	index@(conv2D)
        /*0014*/ 	.word	0x00000000


	//----- nvinfo : EIATTR_MIN_STACK_SIZE
	.align		4
.L_4:
        /*0018*/ 	.byte	0x04, 0x12
        /*001a*/ 	.short	(.L_6 - .L_5)
	.align		4
.L_5:
        /*001c*/ 	.word	index@(conv2D)
        /*0020*/ 	.word	0x00000000
.L_6:


//--------------------- .nv.compat                --------------------------
	.section	.nv.compat,"",@"SHT_CUDA_COMPAT_INFO"
	.align	4
        /*0000*/ 	.byte	0x02, 0x09, 0x00, 0x00, 0x02, 0x02, 0x01, 0x00, 0x02, 0x05, 0x05, 0x00, 0x03, 0x07, 0x01, 0x01
        /*0010*/ 	.byte	0x02, 0x03, 0x00, 0x00, 0x02, 0x06, 0x01, 0x00, 0x04, 0x0b, 0x08, 0x00, 0x01, 0x00, 0x00, 0x00
        /*0020*/ 	.byte	0x00, 0x00, 0x00, 0x00


//--------------------- .nv.info.conv2D           --------------------------
	.section	.nv.info.conv2D,"",@"SHT_CUDA_INFO"
	.sectionflags	@""
	.align	4


	//----- nvinfo : EIATTR_CUDA_API_VERSION
	.align		4
        /*0000*/ 	.byte	0x04, 0x37
        /*0002*/ 	.short	(.L_8 - .L_7)
.L_7:
        /*0004*/ 	.word	0x00000082


	//----- nvinfo : EIATTR_KPARAM_INFO
	.align		4
.L_8:
        /*0008*/ 	.byte	0x04, 0x17
        /*000a*/ 	.short	(.L_10 - .L_9)
.L_9:
        /*000c*/ 	.word	0x00000000
        /*0010*/ 	.short	0x0005
        /*0012*/ 	.short	0x001c
        /*0014*/ 	.byte	0x00, 0xf0, 0x11, 0x00


	//----- nvinfo : EIATTR_KPARAM_INFO
	.align		4
.L_10:
        /*0018*/ 	.byte	0x04, 0x17
        /*001a*/ 	.short	(.L_12 - .L_11)
.L_11:
        /*001c*/ 	.word	0x00000000
        /*0020*/ 	.short	0x0004
        /*0022*/ 	.short	0x0018
        /*0024*/ 	.byte	0x00, 0xf0, 0x11, 0x00


	//----- nvinfo : EIATTR_KPARAM_INFO
	.align		4
.L_12:
        /*0028*/ 	.byte	0x04, 0x17
        /*002a*/ 	.short	(.L_14 - .L_13)
.L_13:
        /*002c*/ 	.word	0x00000000
        /*0030*/ 	.short	0x0003
        /*0032*/ 	.short	0x0014
        /*0034*/ 	.byte	0x00, 0xf0, 0x11, 0x00


	//----- nvinfo : EIATTR_KPARAM_INFO
	.align		4
.L_14:
        /*0038*/ 	.byte	0x04, 0x17
        /*003a*/ 	.short	(.L_16 - .L_15)
.L_15:
        /*003c*/ 	.word	0x00000000
        /*0040*/ 	.short	0x0002
        /*0042*/ 	.short	0x0010
        /*0044*/ 	.byte	0x00, 0xf0, 0x11, 0x00


	//----- nvinfo : EIATTR_KPARAM_INFO
	.align		4
.L_16:
        /*0048*/ 	.byte	0x04, 0x17
        /*004a*/ 	.short	(.L_18 - .L_17)
.L_17:
        /*004c*/ 	.word	0x00000000
        /*0050*/ 	.short	0x0001
        /*0052*/ 	.short	0x0008
        /*0054*/ 	.byte	0x00, 0xf5, 0x21, 0x00


	//----- nvinfo : EIATTR_KPARAM_INFO
	.align		4
.L_18:
        /*0058*/ 	.byte	0x04, 0x17
        /*005a*/ 	.short	(.L_20 - .L_19)
.L_19:
        /*005c*/ 	.word	0x00000000
        /*0060*/ 	.short	0x0000
        /*0062*/ 	.short	0x0000
        /*0064*/ 	.byte	0x00, 0xf5, 0x21, 0x00


	//----- nvinfo : EIATTR_SPARSE_MMA_MASK
	.align		4
.L_20:
        /*0068*/ 	.byte	0x03, 0x50
        /*006a*/ 	.short	0x0000


	//----- nvinfo : EIATTR_MAXREG_COUNT
	.align		4
        /*006c*/ 	.byte	0x03, 0x1b
        /*006e*/ 	.short	0x00ff


	//----- nvinfo : EIATTR_NUM_BARRIERS
	.align		4
        /*0070*/ 	.byte	0x02, 0x4c
        /*0072*/ 	.byte	0x01
	.zero		1


	//----- nvinfo : EIATTR_MERCURY_ISA_VERSION
	.align		4
        /*0074*/ 	.byte	0x03, 0x5f
        /*0076*/ 	.short	0x0101


	//----- nvinfo : EIATTR_VRC_CTA_INIT_COUNT
	.align		4
        /*0078*/ 	.byte	0x02, 0x4a
	.zero		1
	.zero		1


	//----- nvinfo : EIATTR_EXIT_INSTR_OFFSETS
	.align		4
        /*007c*/ 	.byte	0x04, 0x1c
        /*007e*/ 	.short	(.L_22 - .L_21)


	//   ....[0]....
.L_21:
        /*0080*/ 	.word	0x00000240


	//   ....[1]....
        /*0084*/ 	.word	0x00000bf0


	//   ....[2]....
        /*0088*/ 	.word	0x00000c50


	//----- nvinfo : EIATTR_CBANK_PARAM_SIZE
	.align		4
.L_22:
        /*008c*/ 	.byte	0x03, 0x19
        /*008e*/ 	.short	0x0020


	//----- nvinfo : EIATTR_PARAM_CBANK
	.align		4
        /*0090*/ 	.byte	0x04, 0x0a
        /*0092*/ 	.short	(.L_24 - .L_23)
	.align		4
.L_23:
        /*0094*/ 	.word	index@(.nv.constant0.conv2D)
        /*0098*/ 	.short	0x0380
        /*009a*/ 	.short	0x0020


	//----- nvinfo : EIATTR_SW_WAR
	.align		4
.L_24:
        /*009c*/ 	.byte	0x04, 0x36
        /*009e*/ 	.short	(.L_26 - .L_25)
.L_25:
        /*00a0*/ 	.word	0x00000008
.L_26:


//--------------------- .nv.callgraph             --------------------------
	.section	.nv.callgraph,"",@"SHT_CUDA_CALLGRAPH"
	.align	4
	.sectionentsize	8
	.align		4
        /*0000*/ 	.word	0x00000000
	.align		4
        /*0004*/ 	.word	0xffffffff
	.align		4
        /*0008*/ 	.word	0x00000000
	.align		4
        /*000c*/ 	.word	0xfffffffe
	.align		4
        /*0010*/ 	.word	0x00000000
	.align		4
        /*0014*/ 	.word	0xfffffffd
	.align		4
        /*0018*/ 	.word	0x00000000
	.align		4
        /*001c*/ 	.word	0xfffffffc


//--------------------- .nv.constant3             --------------------------
	.section	.nv.constant3,"a",@progbits
	.align	4
.nv.constant3:
	.type		mask,@object
	.size		mask,(.L_0 - mask)
mask:
	.zero		4096
.L_0:


//--------------------- .text.conv2D              --------------------------
	.section	.text.conv2D,"ax",@progbits
	.align	128
        .global         conv2D
        .type           conv2D,@function
        .size           conv2D,(.L_x_8 - conv2D)
        .other          conv2D,@"STO_CUDA_ENTRY STV_DEFAULT"
conv2D:
.text.conv2D:
[----:B------:R-:W-:Y:S01]  /*0000*/  LDC R1, c[0x0][0x37c] ;  /* 0x0000df00ff017b82 */ /* 0x000fe20000000800 */
[----:B------:R-:W0:Y:S07]  /*0010*/  S2R R8, SR_TID.X ;  /* 0x0000000000087919 */ /* 0x000e2e0000002100 */
[----:B------:R-:W1:Y:S01]  /*0020*/  LDC.64 R10, c[0x0][0x398] ;  /* 0x0000e600ff0a7b82 */ /* 0x000e620000000a00 */
[----:B------:R-:W2:Y:S01]  /*0030*/  LDCU.64 UR10, c[0x0][0x358] ;  /* 0x00006b00ff0a77ac */ /* 0x000ea20008000a00 */
[----:B------:R-:W3:Y:S06]  /*0040*/  S2R R7, SR_TID.Y ;  /* 0x0000000000077919 */ /* 0x000eec0000002200 */
[----:B------:R-:W0:Y:S08]  /*0050*/  S2UR UR4, SR_CTAID.X ;  /* 0x00000000000479c3 */ /* 0x000e300000002500 */
[----:B------:R-:W3:Y:S08]  /*0060*/  S2UR UR5, SR_CTAID.Y ;  /* 0x00000000000579c3 */ /* 0x000ef00000002600 */
[----:B------:R-:W4:Y:S01]  /*0070*/  LDC.64 R12, c[0x0][0x390] ;  /* 0x0000e400ff0c7b82 */ /* 0x000f220000000a00 */
[----:B-1----:R-:W-:-:S04]  /*0080*/  LEA.HI R0, R10, R10, RZ, 0x1 ;  /* 0x0000000a0a007211 */ /* 0x002fc800078f08ff */
[----:B------:R-:W-:Y:S01]  /*0090*/  SHF.R.S32.HI R0, RZ, 0x1, R0 ;  /* 0x00000001ff007819 */ /* 0x000fe20000011400 */
[----:B0-----:R-:W-:-:S05]  /*00a0*/  IMAD R6, R11, UR4, R8 ;  /* 0x000000040b067c24 */ /* 0x001fca000f8e0208 */
[----:B------:R-:W-:Y:S01]  /*00b0*/  IADD3 R9, PT, PT, R6, -R0, RZ ;  /* 0x8000000006097210 */ /* 0x000fe20007ffe0ff */
[----:B---3--:R-:W-:-:S05]  /*00c0*/  IMAD R5, R11, UR5, R7 ;  /* 0x000000050b057c24 */ /* 0x008fca000f8e0207 */
[----:B------:R-:W-:Y:S02]  /*00d0*/  IADD3 R0, PT, PT, R5, -R0, RZ ;  /* 0x8000000005007210 */ /* 0x000fe40007ffe0ff */
[C---:B----4-:R-:W-:Y:S02]  /*00e0*/  ISETP.GE.AND P0, PT, R9.reuse, R12, PT ;  /* 0x0000000c0900720c */ /* 0x050fe40003f06270 */
[----:B------:R-:W-:Y:S02]  /*00f0*/  LOP3.LUT R2, R9, R0, RZ, 0xfc, !PT ;  /* 0x0000000009027212 */ /* 0x000fe400078efcff */
[----:B------:R-:W-:-:S04]  /*0100*/  ISETP.GE.OR P0, PT, R0, R13, P0 ;  /* 0x0000000d0000720c */ /* 0x000fc80000706670 */
[----:B------:R-:W-:-:S13]  /*0110*/  ISETP.LT.OR P0, PT, R2, RZ, P0 ;  /* 0x000000ff0200720c */ /* 0x000fda0000701670 */
[----:B------:R-:W0:Y:S01]  /*0120*/  @!P0 LDC.64 R2, c[0x0][0x380] ;  /* 0x0000e000ff028b82 */ /* 0x000e220000000a00 */
[----:B------:R-:W-:-:S04]  /*0130*/  @!P0 IMAD R9, R0, R12, R9 ;  /* 0x0000000c00098224 */ /* 0x000fc800078e0209 */
[----:B0-----:R-:W-:-:S06]  /*0140*/  @!P0 IMAD.WIDE R2, R9, 0x2, R2 ;  /* 0x0000000209028825 */ /* 0x001fcc00078e0202 */
[----:B--2---:R-:W2:Y:S01]  /*0150*/  @!P0 LDG.E.U16 R2, desc[UR10][R2.64] ;  /* 0x0000000a02028981 */ /* 0x004ea2000c1e1500 */
[----:B------:R-:W0:Y:S01]  /*0160*/  S2UR UR5, SR_CgaCtaId ;  /* 0x00000000000579c3 */ /* 0x000e220000008800 */
[----:B------:R-:W-:Y:S01]  /*0170*/  UMOV UR4, 0x400 ;  /* 0x0000040000047882 */ /* 0x000fe20000000000 */
[----:B------:R-:W-:-:S04]  /*0180*/  VIMNMX.U32 R0, PT, PT, R8, R7, !PT ;  /* 0x0000000708007248 */ /* 0x000fc80007fe0000 */
[----:B------:R-:W-:Y:S01]  /*0190*/  ISETP.GE.U32.AND P1, PT, R0, R11, PT ;  /* 0x0000000b0000720c */ /* 0x000fe20003f26070 */
[----:B0-----:R-:W-:-:S06]  /*01a0*/  ULEA UR4, UR5, UR4, 0x18 ;  /* 0x0000000405047291 */ /* 0x001fcc000f8ec0ff */
[----:B------:R-:W-:-:S05]  /*01b0*/  @!P0 IMAD.U32 R4, RZ, RZ, UR4 ;  /* 0x00000004ff048e24 */ /* 0x000fca000f8e00ff */
[----:B------:R-:W-:Y:S01]  /*01c0*/  @!P0 LEA R9, R7, R4, 0x6 ;  /* 0x0000000407098211 */ /* 0x000fe200078e30ff */
[----:B------:R-:W-:-:S04]  /*01d0*/  @P0 IMAD.U32 R4, RZ, RZ, UR4 ;  /* 0x00000004ff040e24 */ /* 0x000fc8000f8e00ff */
[----:B------:R-:W-:Y:S01]  /*01e0*/  @!P0 IMAD R9, R8, 0x2, R9 ;  /* 0x0000000208098824 */ /* 0x000fe200078e0209 */
[----:B------:R-:W-:-:S04]  /*01f0*/  @P0 LEA R13, R7, R4, 0x6 ;  /* 0x00000004070d0211 */ /* 0x000fc800078e30ff */
[----:B------:R-:W-:Y:S01]  /*0200*/  @P0 LEA R13, R8, R13, 0x1 ;  /* 0x0000000d080d0211 */ /* 0x000fe200078e08ff */
[----:B--2---:R0:W-:Y:S04]  /*0210*/  @!P0 STS.U16 [R9], R2 ;  /* 0x0000000209008388 */ /* 0x0041e80000000400 */
[----:B------:R0:W-:Y:S01]  /*0220*/  @P0 STS.U16 [R13], RZ ;  /* 0x000000ff0d000388 */ /* 0x0001e20000000400 */
[----:B------:R-:W-:Y:S06]  /*0230*/  BAR.SYNC.DEFER_BLOCKING 0x0 ;  /* 0x0000000000007b1d */ /* 0x000fec0000010000 */
[----:B------:R-:W-:Y:S05]  /*0240*/  @P1 EXIT ;  /* 0x000000000000194d */ /* 0x000fea0003800000 */
[----:B------:R-:W-:Y:S01]  /*0250*/  ISETP.GE.AND P0, PT, R10, 0x1, PT ;  /* 0x000000010a00780c */ /* 0x000fe20003f06270 */
[----:B------:R-:W-:-:S12]  /*0260*/  IMAD.MOV.U32 R12, RZ, RZ, RZ ;  /* 0x000000ffff0c7224 */ /* 0x000fd800078e00ff */
[----:B------:R-:W-:Y:S05]  /*0270*/  @!P0 BRA `(.L_x_0) ;  /* 0x0000000800508947 */ /* 0x000fea0003800000 */
[----:B------:R-:W-:Y:S01]  /*0280*/  LOP3.LUT R3, R10, 0x7, RZ, 0xc0, !PT ;  /* 0x000000070a037812 */ /* 0x000fe200078ec0ff */
[----:B0-----:R-:W-:Y:S01]  /*0290*/  IMAD R9, R8, 0x2, R4 ;  /* 0x0000000208097824 */ /* 0x001fe200078e0204 */
[----:B------:R-:W-:Y:S02]  /*02a0*/  LOP3.LUT R2, R10, 0x7ffffff8, RZ, 0xc0, !PT ;  /* 0x7ffffff80a027812 */ /* 0x000fe400078ec0ff */
[----:B------:R-:W-:Y:S02]  /*02b0*/  CS2R R12, SRZ ;  /* 0x00000000000c7805 */ /* 0x000fe4000001ff00 */
[----:B------:R-:W-:Y:S01]  /*02c0*/  IADD3 R0, PT, PT, R3, -0x1, RZ ;  /* 0xffffffff03007810 */ /* 0x000fe20007ffe0ff */
[----:B------:R-:W-:Y:S01]  /*02d0*/  UMOV UR4, URZ ;  /* 0x000000ff00047c82 */ /* 0x000fe20008000000 */
[----:B------:R-:W-:Y:S02]  /*02e0*/  IADD3 R9, PT, PT, R9, 0x8, RZ ;  /* 0x0000000809097810 */ /* 0x000fe40007ffe0ff */
[----:B------:R-:W-:-:S02]  /*02f0*/  ISETP.GE.U32.AND P0, PT, R0, 0x3, PT ;  /* 0x000000030000780c */ /* 0x000fc40003f06070 */
[----:B------:R-:W-:Y:S01]  /*0300*/  LOP3.LUT R0, R10, 0x3, RZ, 0xc0, !PT ;  /* 0x000000030a007812 */ /* 0x000fe200078ec0ff */
[----:B------:R-:W-:-:S10]  /*0310*/  IMAD.MOV R10, RZ, RZ, -R2 ;  /* 0x000000ffff0a7224 */ /* 0x000fd400078e0a02 */
.L_x_6:
[----:B------:R-:W0:Y:S01]  /*0320*/  LDCU UR12, c[0x0][0x398] ;  /* 0x00007300ff0c77ac */ /* 0x000e220008000800 */
[----:B------:R-:W-:Y:S01]  /*0330*/  IADD3 R11, PT, PT, R7, UR4, RZ ;  /* 0x00000004070b7c10 */ /* 0x000fe2000fffe0ff */
[----:B------:R-:W-:Y:S01]  /*0340*/  IMAD.MOV.U32 R15, RZ, RZ, RZ ;  /* 0x000000ffff0f7224 */ /* 0x000fe200078e00ff */
[----:B0-----:R-:W-:Y:S02]  /*0350*/  UISETP.GE.U32.AND UP1, UPT, UR12, 0x8, UPT ;  /* 0x000000080c00788c */ /* 0x001fe4000bf26070 */
[----:B------:R-:W-:Y:S02]  /*0360*/  UIMAD UR9, UR4, UR12, URZ ;  /* 0x0000000c040972a4 */ /* 0x000fe4000f8e02ff */
[----:B------:R-:W-:-:S04]  /*0370*/  UIADD3 UR4, UPT, UPT, UR4, 0x1, URZ ;  /* 0x0000000104047890 */ /* 0x000fc8000fffe0ff */
[----:B------:R-:W-:Y:S01]  /*0380*/  UISETP.NE.AND UP0, UPT, UR4, UR12, UPT ;  /* 0x0000000c0400728c */ /* 0x000fe2000bf05270 */
[----:B------:R-:W-:Y:S10]  /*0390*/  BRA.U !UP1, `(.L_x_1) ;  /* 0x0000000109e87547 */ /* 0x000ff4000b800000 */
[----:B------:R-:W-:Y:S01]  /*03a0*/  LEA R18, R11, R9, 0x6 ;  /* 0x000000090b127211 */ /* 0x000fe200078e30ff */
[----:B------:R-:W-:Y:S01]  /*03b0*/  IMAD.MOV.U32 R19, RZ, RZ, R10 ;  /* 0x000000ffff137224 */ /* 0x000fe200078e000a */
[----:B------:R-:W-:Y:S02]  /*03c0*/  UMOV UR5, 0x10 ;  /* 0x0000001000057882 */ /* 0x000fe40000000000 */
[----:B------:R-:W-:-:S12]  /*03d0*/  UIMAD UR5, UR9, 0x4, UR5 ;  /* 0x00000004090578a4 */ /* 0x000fd8000f8e0205 */
.L_x_2:
[----:B------:R-:W0:Y:S01]  /*03e0*/  LDS.U16 R15, [R18+-0x8] ;  /* 0xfffff800120f7984 */ /* 0x000e220000000400 */
[----:B------:R-:W1:Y:S01]  /*03f0*/  LDCU UR6, c[0x3][UR5+-0x10] ;  /* 0x00fffe00050677ac */ /* 0x000e620008000800 */
[----:B------:R-:W-:Y:S02]  /*0400*/  IADD3 R19, PT, PT, R19, 0x8, RZ ;  /* 0x0000000813137810 */ /* 0x000fe40007ffe0ff */
[----:B------:R-:W2:Y:S01]  /*0410*/  LDS.U16 R14, [R18+-0x6] ;  /* 0xfffffa00120e7984 */ /* 0x000ea20000000400 */
[----:B------:R-:W3:Y:S01]  /*0420*/  LDCU UR7, c[0x3][UR5+-0xc] ;  /* 0x00fffe80050777ac */ /* 0x000ee20008000800 */
[----:B------:R-:W-:Y:S02]  /*0430*/  ISETP.NE.AND P1, PT, R19, RZ, PT ;  /* 0x000000ff1300720c */ /* 0x000fe40003f25270 */
[----:B------:R-:W4:Y:S01]  /*0440*/  LDS.U16 R25, [R18+-0x4] ;  /* 0xfffffc0012197984 */ /* 0x000f220000000400 */
[----:B------:R-:W5:Y:S03]  /*0450*/  LDCU UR8, c[0x3][UR5+-0x8] ;  /* 0x00ffff00050877ac */ /* 0x000f660008000800 */
[----:B------:R-:W5:Y:S04]  /*0460*/  LDS.U16 R24, [R18+-0x2] ;  /* 0xfffffe0012187984 */ /* 0x000f680000000400 */
[----:B------:R-:W5:Y:S04]  /*0470*/  LDS.U16 R20, [R18] ;  /* 0x0000000012147984 */ /* 0x000f680000000400 */
[----:B------:R-:W5:Y:S04]  /*0480*/  LDS.U16 R21, [R18+0x2] ;  /* 0x0000020012157984 */ /* 0x000f680000000400 */
[----:B------:R-:W5:Y:S04]  /*0490*/  LDS.U16 R22, [R18+0x4] ;  /* 0x0000040012167984 */ /* 0x000f680000000400 */
[----:B------:R1:W5:Y:S02]  /*04a0*/  LDS.U16 R23, [R18+0x6] ;  /* 0x0000060012177984 */ /* 0x0003640000000400 */
[----:B-1----:R-:W-:Y:S01]  /*04b0*/  VIADD R18, R18, 0x10 ;  /* 0x0000001012127836 */ /* 0x002fe20000000000 */
[----:B0-----:R-:W0:Y:S08]  /*04c0*/  I2F.S16 R15, R15 ;  /* 0x0000000f000f7306 */ /* 0x001e300000101400 */
[----:B--2---:R-:W3:Y:S01]  /*04d0*/  I2F.S16 R14, R14 ;  /* 0x0000000e000e7306 */ /* 0x004ee20000101400 */
[----:B0-----:R-:W-:-:S07]  /*04e0*/  FMUL R26, R15, UR6 ;  /* 0x000000060f1a7c20 */ /* 0x001fce0008400000 */
[----:B----4-:R-:W5:Y:S01]  /*04f0*/  I2F.S16 R25, R25 ;  /* 0x0000001900197306 */ /* 0x010f620000101400 */
[----:B------:R-:W0:Y:S01]  /*0500*/  LDCU UR6, c[0x3][UR5+-0x4] ;  /* 0x00ffff80050677ac */ /* 0x000e220008000800 */
[----:B---3--:R-:W-:-:S06]  /*0510*/  FMUL R27, R14, UR7 ;  /* 0x000000070e1b7c20 */ /* 0x008fcc0008400000 */
[----:B------:R-:W1:Y:S01]  /*0520*/  F2F.F64.F32 R16, R26 ;  /* 0x0000001a00107310 */ /* 0x000e620000201800 */
[----:B------:R-:W2:Y:S01]  /*0530*/  LDCU UR7, c[0x3][UR5] ;  /* 0x00c00000050777ac */ /* 0x000ea20008000800 */
[----:B-----5:R-:W-:-:S06]  /*0540*/  FMUL R25, R25, UR8 ;  /* 0x0000000819197c20 */ /* 0x020fcc0008400000 */
[----:B------:R-:W0:Y:S01]  /*0550*/  I2F.S16 R24, R24 ;  /* 0x0000001800187306 */ /* 0x000e220000101400 */
[----:B------:R-:W3:Y:S01]  /*0560*/  LDCU UR8, c[0x3][UR5+0x4] ;  /* 0x00c00080050877ac */ /* 0x000ee20008000800 */
[----:B-1----:R-:W-:-:S06]  /*0570*/  DADD R16, R16, R12 ;  /* 0x0000000010107229 */ /* 0x002fcc000000000c */
[----:B------:R-:W1:Y:S01]  /*0580*/  F2F.F64.F32 R14, R27 ;  /* 0x0000001b000e7310 */ /* 0x000e620000201800 */
[----:B0-----:R-:W-:-:S07]  /*0590*/  FMUL R24, R24, UR6 ;  /* 0x0000000618187c20 */ /* 0x001fce0008400000 */
[----:B------:R-:W2:Y:S01]  /*05a0*/  I2F.S16 R20, R20 ;  /* 0x0000001400147306 */ /* 0x000ea20000101400 */
[----:B------:R-:W0:Y:S01]  /*05b0*/  LDCU UR6, c[0x3][UR5+0x8] ;  /* 0x00c00100050677ac */ /* 0x000e220008000800 */
[----:B-1----:R-:W-:-:S06]  /*05c0*/  DADD R14, R16, R14 ;  /* 0x00000000100e7229 */ /* 0x002fcc000000000e */
[----:B------:R-:W1:Y:S01]  /*05d0*/  F2F.F64.F32 R12, R25 ;  /* 0x00000019000c7310 */ /* 0x000e620000201800 */
[----:B--2---:R-:W-:-:S07]  /*05e0*/  FMUL R20, R20, UR7 ;  /* 0x0000000714147c20 */ /* 0x004fce0008400000 */
[----:B------:R-:W3:Y:S01]  /*05f0*/  I2F.S16 R21, R21 ;  /* 0x0000001500157306 */ /* 0x000ee20000101400 */
[----:B------:R-:W2:Y:S01]  /*0600*/  LDCU UR7, c[0x3][UR5+0xc] ;  /* 0x00c00180050777ac */ /* 0x000ea20008000800 */
[----:B------:R-:W-:Y:S01]  /*0610*/  UIADD3 UR5, UPT, UPT, UR5, 0x20, URZ ;  /* 0x0000002005057890 */ /* 0x000fe2000fffe0ff */
[----:B-1----:R-:W-:-:S05]  /*0620*/  DADD R14, R14, R12 ;  /* 0x000000000e0e7229 */ /* 0x002fca000000000c */
[----:B------:R-:W1:Y:S01]  /*0630*/  F2F.F64.F32 R16, R24 ;  /* 0x0000001800107310 */ /* 0x000e620000201800 */
[----:B---3--:R-:W-:-:S07]  /*0640*/  FMUL R21, R21, UR8 ;  /* 0x0000000815157c20 */ /* 0x008fce0008400000 */
[----:B------:R-:W0:Y:S01]  /*0650*/  I2F.S16 R22, R22 ;  /* 0x0000001600167306 */ /* 0x000e220000101400 */
[----:B-1----:R-:W-:-:S07]  /*0660*/  DADD R16, R14, R16 ;  /* 0x000000000e107229 */ /* 0x002fce0000000010 */
[----:B------:R-:W1:Y:S01]  /*0670*/  F2F.F64.F32 R12, R20 ;  /* 0x00000014000c7310 */ /* 0x000e620000201800 */
[----:B0-----:R-:W-:-:S07]  /*0680*/  FMUL R22, R22, UR6 ;  /* 0x0000000616167c20 */ /* 0x001fce0008400000 */
[----:B------:R-:W2:Y:S01]  /*0690*/  I2F.S16 R23, R23 ;  /* 0x0000001700177306 */ /* 0x000ea20000101400 */
[----:B-1----:R-:W-:-:S07]  /*06a0*/  DADD R16, R16, R12 ;  /* 0x0000000010107229 */ /* 0x002fce000000000c */
[----:B------:R-:W0:Y:S01]  /*06b0*/  F2F.F64.F32 R14, R21 ;  /* 0x00000015000e7310 */ /* 0x000e220000201800 */
[----:B--2---:R-:W-:-:S07]  /*06c0*/  FMUL R23, R23, UR7 ;  /* 0x0000000717177c20 */ /* 0x004fce0008400000 */
[----:B------:R-:W1:Y:S01]  /*06d0*/  F2F.F64.F32 R12, R22 ;  /* 0x00000016000c7310 */ /* 0x000e620000201800 */
[----:B0-----:R-:W-:-:S07]  /*06e0*/  DADD R16, R16, R14 ;  /* 0x0000000010107229 */ /* 0x001fce000000000e */
[----:B------:R-:W0:Y:S01]  /*06f0*/  F2F.F64.F32 R14, R23 ;  /* 0x00000017000e7310 */ /* 0x000e220000201800 */
[----:B-1----:R-:W-:-:S08]  /*0700*/  DADD R12, R16, R12 ;  /* 0x00000000100c7229 */ /* 0x002fd0000000000c */
[----:B0-----:R-:W-:Y:S01]  /*0710*/  DADD R12, R12, R14 ;  /* 0x000000000c0c7229 */ /* 0x001fe2000000000e */
[----:B------:R-:W-:Y:S10]  /*0720*/  @P1 BRA `(.L_x_2) ;  /* 0xfffffffc002c1947 */ /* 0x000ff4000383ffff */
[----:B------:R-:W-:-:S07]  /*0730*/  MOV R15, R2 ;  /* 0x00000002000f7202 */ /* 0x000fce0000000f00 */
.L_x_1:
[----:B------:R-:W-:-:S13]  /*0740*/  ISETP.NE.AND P1, PT, R3, RZ, PT ;  /* 0x000000ff0300720c */ /* 0x000fda0003f25270 */
[----:B------:R-:W-:Y:S05]  /*0750*/  @!P1 BRA `(.L_x_3) ;  /* 0x0000000400109947 */ /* 0x000fea0003800000 */
[----:B------:R-:W-:Y:S01]  /*0760*/  ISETP.NE.AND P1, PT, R0, RZ, PT ;  /* 0x000000ff0000720c */ /* 0x000fe20003f25270 */
[----:B------:R-:W-:Y:S01]  /*0770*/  IMAD R11, R11, 0x40, R4 ;  /* 0x000000400b0b7824 */ /* 0x000fe200078e0204 */
[----:B------:R-:W-:Y:S11]  /*0780*/  @!P0 BRA `(.L_x_4) ;  /* 0x00000000007c8947 */ /* 0x000ff60003800000 */
[C---:B------:R-:W-:Y:S02]  /*0790*/  IADD3 R14, PT, PT, R15.reuse, R8, RZ ;  /* 0x000000080f0e7210 */ /* 0x040fe40007ffe0ff */
[----:B------:R-:W-:-:S03]  /*07a0*/  IADD3 R28, PT, PT, R15, UR9, RZ ;  /* 0x000000090f1c7c10 */ /* 0x000fc6000fffe0ff */
[----:B------:R-:W-:Y:S01]  /*07b0*/  IMAD R17, R14, 0x2, R11 ;  /* 0x000000020e117824 */ /* 0x000fe200078e020b */
[C---:B------:R-:W-:Y:S01]  /*07c0*/  IADD3 R14, PT, PT, R15.reuse, UR9, RZ ;  /* 0x000000090f0e7c10 */ /* 0x040fe2000fffe0ff */
[----:B------:R-:W-:Y:S01]  /*07d0*/  IMAD.SHL.U32 R28, R28, 0x4, RZ ;  /* 0x000000041c1c7824 */ /* 0x000fe200078e00ff */
[----:B------:R-:W-:Y:S02]  /*07e0*/  IADD3 R15, PT, PT, R15, 0x4, RZ ;  /* 0x000000040f0f7810 */ /* 0x000fe40007ffe0ff */
[----:B------:R-:W0:Y:S01]  /*07f0*/  LDS.U16 R22, [R17] ;  /* 0x0000000011167984 */ /* 0x000e220000000400 */
[----:B------:R-:W-:Y:S01]  /*0800*/  IMAD.SHL.U32 R16, R14, 0x4, RZ ;  /* 0x000000040e107824 */ /* 0x000fe200078e00ff */
[----:B------:R-:W1:Y:S02]  /*0810*/  LDC R25, c[0x3][R28+0x4] ;  /* 0x00c001001c197b82 */ /* 0x000e640000000800 */
[----:B------:R-:W2:Y:S04]  /*0820*/  LDS.U16 R26, [R17+0x2] ;  /* 0x00000200111a7984 */ /* 0x000ea80000000400 */
[----:B------:R-:W3:Y:S02]  /*0830*/  LDS.U16 R20, [R17+0x4] ;  /* 0x0000040011147984 */ /* 0x000ee40000000400 */
[----:B------:R-:W4:Y:S02]  /*0840*/  LDC R16, c[0x3][R16] ;  /* 0x00c0000010107b82 */ /* 0x000f240000000800 */
[----:B------:R-:W5:Y:S06]  /*0850*/  LDS.U16 R27, [R17+0x6] ;  /* 0x00000600111b7984 */ /* 0x000f6c0000000400 */
[----:B------:R-:W5:Y:S08]  /*0860*/  LDC R23, c[0x3][R28+0x8] ;  /* 0x00c002001c177b82 */ /* 0x000f700000000800 */
[----:B------:R-:W5:Y:S01]  /*0870*/  LDC R21, c[0x3][R28+0xc] ;  /* 0x00c003001c157b82 */ /* 0x000f620000000800 */
[----:B0-----:R-:W4:Y:S08]  /*0880*/  I2F.S16 R19, R22 ;  /* 0x0000001600137306 */ /* 0x001f300000101400 */
[----:B--2---:R-:W1:Y:S01]  /*0890*/  I2F.S16 R26, R26 ;  /* 0x0000001a001a7306 */ /* 0x004e620000101400 */
[----:B----4-:R-:W-:-:S07]  /*08a0*/  FMUL R24, R16, R19 ;  /* 0x0000001310187220 */ /* 0x010fce0000400000 */
[----:B---3--:R-:W5:Y:S01]  /*08b0*/  I2F.S16 R20, R20 ;  /* 0x0000001400147306 */ /* 0x008f620000101400 */
[----:B-1----:R-:W-:-:S07]  /*08c0*/  FMUL R25, R25, R26 ;  /* 0x0000001a19197220 */ /* 0x002fce0000400000 */
[----:B------:R-:W0:Y:S01]  /*08d0*/  F2F.F64.F32 R18, R24 ;  /* 0x0000001800127310 */ /* 0x000e220000201800 */
[----:B-----5:R-:W-:-:S07]  /*08e0*/  FMUL R23, R23, R20 ;  /* 0x0000001417177220 */ /* 0x020fce0000400000 */
[----:B------:R-:W1:Y:S01]  /*08f0*/  I2F.S16 R14, R27 ;  /* 0x0000001b000e7306 */ /* 0x000e620000101400 */
[----:B0-----:R-:W-:-:S07]  /*0900*/  DADD R18, R12, R18 ;  /* 0x000000000c127229 */ /* 0x001fce0000000012 */
[----:B------:R-:W0:Y:S01]  /*0910*/  F2F.F64.F32 R16, R25 ;  /* 0x0000001900107310 */ /* 0x000e220000201800 */
[----:B-1----:R-:W-:-:S07]  /*0920*/  FMUL R14, R21, R14 ;  /* 0x0000000e150e7220 */ /* 0x002fce0000400000 */
[----:B------:R-:W1:Y:S01]  /*0930*/  F2F.F64.F32 R12, R23 ;  /* 0x00000017000c7310 */ /* 0x000e620000201800 */
[----:B0-----:R-:W-:-:S07]  /*0940*/  DADD R16, R18, R16 ;  /* 0x0000000012107229 */ /* 0x001fce0000000010 */
[----:B------:R-:W0:Y:S01]  /*0950*/  F2F.F64.F32 R18, R14 ;  /* 0x0000000e00127310 */ /* 0x000e220000201800 */
[----:B-1----:R-:W-:-:S08]  /*0960*/  DADD R12, R16, R12 ;  /* 0x00000000100c7229 */ /* 0x002fd0000000000c */
[----:B0-----:R-:W-:-:S11]  /*0970*/  DADD R12, R12, R18 ;  /* 0x000000000c0c7229 */ /* 0x001fd60000000012 */
.L_x_4:
[----:B------:R-:W-:Y:S05]  /*0980*/  @!P1 BRA `(.L_x_3) ;  /* 0x0000000000849947 */ /* 0x000fea0003800000 */
[----:B------:R-:W-:Y:S01]  /*0990*/  ISETP.NE.AND P1, PT, R0, 0x1, PT ;  /* 0x000000010000780c */ /* 0x000fe20003f25270 */
[----:B------:R-:W-:-:S12]  /*09a0*/  ULOP3.LUT UP1, URZ, UR12, 0x1, URZ, 0xc0, !UPT ;  /* 0x000000010cff7892 */ /* 0x000fd8000f82c0ff */
[----:B------:R-:W-:Y:S05]  /*09b0*/  @!P1 BRA `(.L_x_5) ;  /* 0x00000000004c9947 */ /* 0x000fea0003800000 */
[C---:B------:R-:W-:Y:S02]  /*09c0*/  IMAD.IADD R14, R15.reuse, 0x1, R8 ;  /* 0x000000010f0e7824 */ /* 0x040fe400078e0208 */
[----:B------:R-:W-:-:S03]  /*09d0*/  VIADD R16, R15, UR9 ;  /* 0x000000090f107c36 */ /* 0x000fc60008000000 */
[----:B------:R-:W-:Y:S01]  /*09e0*/  LEA R18, R14, R11, 0x1 ;  /* 0x0000000b0e127211 */ /* 0x000fe200078e08ff */
[C---:B------:R-:W-:Y:S01]  /*09f0*/  VIADD R14, R15.reuse, UR9 ;  /* 0x000000090f0e7c36 */ /* 0x040fe20008000000 */
[----:B------:R-:W-:Y:S01]  /*0a00*/  SHF.L.U32 R21, R16, 0x2, RZ ;  /* 0x0000000210157819 */ /* 0x000fe200000006ff */
[----:B------:R-:W-:Y:S02]  /*0a10*/  VIADD R15, R15, 0x2 ;  /* 0x000000020f0f7836 */ /* 0x000fe40000000000 */
[----:B------:R-:W0:Y:S01]  /*0a20*/  LDS.U16 R20, [R18] ;  /* 0x0000000012147984 */ /* 0x000e220000000400 */
[----:B------:R-:W-:Y:S02]  /*0a30*/  SHF.L.U32 R14, R14, 0x2, RZ ;  /* 0x000000020e0e7819 */ /* 0x000fe400000006ff */
[----:B------:R-:W1:Y:S01]  /*0a40*/  LDC R21, c[0x3][R21+0x4] ;  /* 0x00c0010015157b82 */ /* 0x000e620000000800 */
[----:B------:R-:W2:Y:S07]  /*0a50*/  LDS.U16 R22, [R18+0x2] ;  /* 0x0000020012167984 */ /* 0x000eae0000000400 */
[----:B------:R-:W3:Y:S01]  /*0a60*/  LDC R14, c[0x3][R14] ;  /* 0x00c000000e0e7b82 */ /* 0x000ee20000000800 */
[----:B0-----:R-:W3:Y:S08]  /*0a70*/  I2F.S16 R17, R20 ;  /* 0x0000001400117306 */ /* 0x001ef00000101400 */
[----:B--2---:R-:W1:Y:S01]  /*0a80*/  I2F.S16 R22, R22 ;  /* 0x0000001600167306 */ /* 0x004e620000101400 */
[----:B---3--:R-:W-:-:S07]  /*0a90*/  FMUL R17, R14, R17 ;  /* 0x000000110e117220 */ /* 0x008fce0000400000 */
[----:B------:R-:W0:Y:S01]  /*0aa0*/  F2F.F64.F32 R16, R17 ;  /* 0x0000001100107310 */ /* 0x000e220000201800 */
[----:B-1----:R-:W-:-:S07]  /*0ab0*/  FMUL R18, R21, R22 ;  /* 0x0000001615127220 */ /* 0x002fce0000400000 */
[----:B------:R-:W1:Y:S01]  /*0ac0*/  F2F.F64.F32 R18, R18 ;  /* 0x0000001200127310 */ /* 0x000e620000201800 */
[----:B0-----:R-:W-:-:S08]  /*0ad0*/  DADD R12, R12, R16 ;  /* 0x000000000c0c7229 */ /* 0x001fd00000000010 */
[----:B-1----:R-:W-:-:S11]  /*0ae0*/  DADD R12, R12, R18 ;  /* 0x000000000c0c7229 */ /* 0x002fd60000000012 */
.L_x_5:
[----:B------:R-:W-:Y:S05]  /*0af0*/  BRA.U !UP1, `(.L_x_3) ;  /* 0x0000000109287547 */ /* 0x000fea000b800000 */
[----:B------:R-:W-:-:S05]  /*0b00*/  IADD3 R14, PT, PT, R8, R15, RZ ;  /* 0x0000000f080e7210 */ /* 0x000fca0007ffe0ff */
[----:B------:R-:W-:Y:S01]  /*0b10*/  IMAD R16, R14, 0x2, R11 ;  /* 0x000000020e107824 */ /* 0x000fe200078e020b */
[----:B------:R-:W-:-:S05]  /*0b20*/  IADD3 R11, PT, PT, R15, UR9, RZ ;  /* 0x000000090f0b7c10 */ /* 0x000fca000fffe0ff */
[----:B------:R-:W0:Y:S01]  /*0b30*/  LDS.U16 R16, [R16] ;  /* 0x0000000010107984 */ /* 0x000e220000000400 */
[----:B------:R-:W-:-:S06]  /*0b40*/  IMAD.SHL.U32 R11, R11, 0x4, RZ ;  /* 0x000000040b0b7824 */ /* 0x000fcc00078e00ff */
[----:B------:R-:W1:Y:S01]  /*0b50*/  LDC R11, c[0x3][R11] ;  /* 0x00c000000b0b7b82 */ /* 0x000e620000000800 */
[----:B0-----:R-:W1:Y:S02]  /*0b60*/  I2F.S16 R14, R16 ;  /* 0x00000010000e7306 */ /* 0x001e640000101400 */
[----:B-1----:R-:W-:-:S06]  /*0b70*/  FMUL R14, R11, R14 ;  /* 0x0000000e0b0e7220 */ /* 0x002fcc0000400000 */
[----:B------:R-:W0:Y:S02]  /*0b80*/  F2F.F64.F32 R14, R14 ;  /* 0x0000000e000e7310 */ /* 0x000e240000201800 */
[----:B0-----:R-:W-:-:S11]  /*0b90*/  DADD R12, R12, R14 ;  /* 0x000000000c0c7229 */ /* 0x001fd6000000000e */
.L_x_3:
[----:B------:R-:W-:Y:S05]  /*0ba0*/  BRA.U UP0, `(.L_x_6) ;  /* 0xfffffff500dc7547 */ /* 0x000fea000b83ffff */
[----:B------:R1:W2:Y:S02]  /*0bb0*/  F2F.F32.F64 R12, R12 ;  /* 0x0000000c000c7310 */ /* 0x0002a40000301000 */
.L_x_0:
[----:B------:R-:W3:Y:S02]  /*0bc0*/  LDCU.64 UR4, c[0x0][0x390] ;  /* 0x00007200ff0477ac */ /* 0x000ee40008000a00 */
[----:B---3--:R-:W-:-:S04]  /*0bd0*/  ISETP.GE.AND P0, PT, R6, UR4, PT ;  /* 0x0000000406007c0c */ /* 0x008fc8000bf06270 */
[----:B------:R-:W-:-:S13]  /*0be0*/  ISETP.GE.OR P0, PT, R5, UR5, P0 ;  /* 0x0000000505007c0c */ /* 0x000fda0008706670 */
[----:B------:R-:W-:Y:S05]  /*0bf0*/  @P0 EXIT ;  /* 0x000000000000094d */ /* 0x000fea0003800000 */
[----:B0-----:R-:W0:Y:S01]  /*0c00*/  LDC.64 R2, c[0x0][0x388] ;  /* 0x0000e200ff027b82 */ /* 0x001e220000000a00 */
[----:B--2---:R-:W2:Y:S01]  /*0c10*/  F2I.FLOOR.NTZ R7, R12 ;  /* 0x0000000c00077305 */ /* 0x004ea20000207100 */
[----:B------:R-:W-:-:S04]  /*0c20*/  IMAD R5, R5, UR4, R6 ;  /* 0x0000000405057c24 */ /* 0x000fc8000f8e0206 */
[----:B0-----:R-:W-:-:S05]  /*0c30*/  IMAD.WIDE R2, R5, 0x2, R2 ;  /* 0x0000000205027825 */ /* 0x001fca00078e0202 */
[----:B--2---:R-:W-:Y:S01]  /*0c40*/  STG.E.U16 desc[UR10][R2.64], R7 ;  /* 0x0000000702007986 */ /* 0x004fe2000c10150a */
[----:B------:R-:W-:Y:S05]  /*0c50*/  EXIT ;  /* 0x000000000000794d */ /* 0x000fea0003800000 */
.L_x_7:
[----:B------:R-:W-:-:S00]  /*0c60*/  BRA `(.L_x_7) ;  /* 0xfffffffc00fc7947 */ /* 0x000fc0000383ffff */
[----:B------:R-:W-:-:S00]  /*0c70*/  NOP ;  /* 0x0000000000007918 */ /* 0x000fc00000000000 */
        /* <DEDUP_REMOVED lines=8> */
.L_x_8:


//--------------------- .nv.shared.conv2D         --------------------------
	.section	.nv.shared.conv2D,"aw",@nobits
	.sectionflags	@""
	.align	2
.nv.shared.conv2D:
	.zero		3072


//--------------------- .nv.shared.reserved.0     --------------------------
	.section	.nv.shared.reserved.0,"aw",@nobits
	.weak		__nv_reservedSMEM_offset_0_alias
	.size		__nv_reservedSMEM_offset_0_alias, 0, 64
	.other		__nv_reservedSMEM_offset_0_alias,@"STO_CUDA_RESERVED_SHARED STV_DEFAULT"
__nv_reservedSMEM_offset_0_alias:
	.zero		0
	.zero		64


//--------------------- .nv.constant0.conv2D      --------------------------
	.section	.nv.constant0.conv2D,"a",@progbits
	.sectionflags	@""
	.align	4
.nv.constant0.conv2D:
	.zero		928


//--------------------- SYMBOLS --------------------------

	.type		.nv.reservedSmem.offset0,@object
	.size		.nv.reservedSmem.offset0,0x4
	.type		.nv.reservedSmem.cap,@object
	.size		.nv.reservedSmem.cap,0x4
